//
// Generated by NVIDIA NVVM Compiler
//
// Compiler Build ID: CL-36424714
// Cuda compilation tools, release 13.0, V13.0.88
// Based on NVVM 20.0.0
//

.version 9.0
.target sm_100
.address_size 64

	// .globl	_Z10sum_kernelPdS_S_idd

.visible .entry _Z10sum_kernelPdS_S_idd(
	.param .u64 .ptr .align 1 _Z10sum_kernelPdS_S_idd_param_0,
	.param .u64 .ptr .align 1 _Z10sum_kernelPdS_S_idd_param_1,
	.param .u64 .ptr .align 1 _Z10sum_kernelPdS_S_idd_param_2,
	.param .u32 _Z10sum_kernelPdS_S_idd_param_3,
	.param .f64 _Z10sum_kernelPdS_S_idd_param_4,
	.param .f64 _Z10sum_kernelPdS_S_idd_param_5
)
{
	.reg .pred 	%p<2>;
	.reg .b32 	%r<6>;
	.reg .b64 	%rd<11>;
	.reg .b64 	%fd<7>;

	ld.param.u64 	%rd1, [_Z10sum_kernelPdS_S_idd_param_0];
	ld.param.u64 	%rd2, [_Z10sum_kernelPdS_S_idd_param_1];
	ld.param.u64 	%rd3, [_Z10sum_kernelPdS_S_idd_param_2];
	ld.param.u32 	%r2, [_Z10sum_kernelPdS_S_idd_param_3];
	ld.param.f64 	%fd1, [_Z10sum_kernelPdS_S_idd_param_4];
	ld.param.f64 	%fd2, [_Z10sum_kernelPdS_S_idd_param_5];
	mov.u32 	%r3, %ctaid.x;
	mov.u32 	%r4, %ntid.x;
	mov.u32 	%r5, %tid.x;
	mad.lo.s32 	%r1, %r3, %r4, %r5;
	setp.ge.s32 	%p1, %r1, %r2;
	@%p1 bra 	$L__BB0_2;
	cvta.to.global.u64 	%rd4, %rd1;
	cvta.to.global.u64 	%rd5, %rd2;
	cvta.to.global.u64 	%rd6, %rd3;
	mul.wide.s32 	%rd7, %r1, 8;
	add.s64 	%rd8, %rd4, %rd7;
	ld.global.f64 	%fd3, [%rd8];
	add.s64 	%rd9, %rd5, %rd7;
	ld.global.f64 	%fd4, [%rd9];
	mul.f64 	%fd5, %fd2, %fd4;
	fma.rn.f64 	%fd6, %fd1, %fd3, %fd5;
	add.s64 	%rd10, %rd6, %rd7;
	st.global.f64 	[%rd10], %fd6;
$L__BB0_2:
	ret;

}


// ===== COMPILED SASS (sm_100) =====

	.target	sm_100

	.elftype	@"ET_EXEC"


//--------------------- .note.nv.tkinfo           --------------------------
	.section	.note.nv.tkinfo,"",@"SHT_NOTE"
	.sectionflags	@"SHF_NOTE_NV_TKINFO"
	.tkinfo
        /*0018*/ 	.word	0x00000002
        /*0030*/ 	.string	""
        /*0030*/ 	.string	"ptxas"
        /*0030*/ 	.string	"Cuda compilation tools, release 13.0, V13.0.88"
        /*0030*/ 	.string	"Build cuda_13.0.r13.0/compiler.36424714_0"
        /*0030*/ 	.string	"-arch sm_100 -m 64 "



//--------------------- .note.nv.cuinfo           --------------------------
	.section	.note.nv.cuinfo,"",@"SHT_NOTE"
	.sectionflags	@"SHF_NOTE_NV_CUINFO"
        /*0018*/ 	.short	0x0002
        /*001a*/ 	.short	0x0064
        /*001c*/ 	.short	0x0082
	.zero		2


//--------------------- .nv.info                  --------------------------
	.section	.nv.info,"",@"SHT_CUDA_INFO"
	.align	4


	//----- nvinfo : EIATTR_REGCOUNT
	.align		4
        /*0000*/ 	.byte	0x04, 0x2f
        /*0002*/ 	.short	(.L_1 - .L_0)
	.align		4
.L_0:
        /*0004*/ 	.word	index@(_Z10sum_kernelPdS_S_idd)
        /*0008*/ 	.word	0x0000000e


	//----- nvinfo : EIATTR_FRAME_SIZE
	.align		4
.L_1:
        /*000c*/ 	.byte	0x04, 0x11
        /*000e*/ 	.short	(.L_3 - .L_2)
	.align		4
.L_2:
        /*0010*/ 	.word	index@(_Z10sum_kernelPdS_S_idd)
        /*0014*/ 	.word	0x00000000


	//----- nvinfo : EIATTR_MIN_STACK_SIZE
	.align		4
.L_3:
        /*0018*/ 	.byte	0x04, 0x12
        /*001a*/ 	.short	(.L_5 - .L_4)
	.align		4
.L_4:
        /*001c*/ 	.word	index@(_Z10sum_kernelPdS_S_idd)
        /*0020*/ 	.word	0x00000000
.L_5:


//--------------------- .nv.compat                --------------------------
	.section	.nv.compat,"",@"SHT_CUDA_COMPAT_INFO"
	.align	4
        /*0000*/ 	.byte	0x02, 0x09, 0x00, 0x00, 0x02, 0x02, 0x01, 0x00, 0x02, 0x05, 0x05, 0x00, 0x03, 0x07, 0x01, 0x01
        /*0010*/ 	.byte	0x02, 0x03, 0x00, 0x00, 0x02, 0x06, 0x01, 0x00, 0x04, 0x0b, 0x08, 0x00, 0x01, 0x00, 0x00, 0x00
        /*0020*/ 	.byte	0x00, 0x00, 0x00, 0x00


//--------------------- .nv.info._Z10sum_kernelPdS_S_idd --------------------------
	.section	.nv.info._Z10sum_kernelPdS_S_idd,"",@"SHT_CUDA_INFO"
	.sectionflags	@""
	.align	4


	//----- nvinfo : EIATTR_CUDA_API_VERSION
	.align		4
        /*0000*/ 	.byte	0x04, 0x37
        /*0002*/ 	.short	(.L_7 - .L_6)
.L_6:
        /*0004*/ 	.word	0x00000082


	//----- nvinfo : EIATTR_KPARAM_INFO
	.align		4
.L_7:
        /*0008*/ 	.byte	0x04, 0x17
        /*000a*/ 	.short	(.L_9 - .L_8)
.L_8:
        /*000c*/ 	.word	0x00000000
        /*0010*/ 	.short	0x0005
        /*0012*/ 	.short	0x0028
        /*0014*/ 	.byte	0x00, 0xf0, 0x21, 0x00


	//----- nvinfo : EIATTR_KPARAM_INFO
	.align		4
.L_9:
        /*0018*/ 	.byte	0x04, 0x17
        /*001a*/ 	.short	(.L_11 - .L_10)
.L_10:
        /*001c*/ 	.word	0x00000000
        /*0020*/ 	.short	0x0004
        /*0022*/ 	.short	0x0020
        /*0024*/ 	.byte	0x00, 0xf0, 0x21, 0x00


	//----- nvinfo : EIATTR_KPARAM_INFO
	.align		4
.L_11:
        /*0028*/ 	.byte	0x04, 0x17
        /*002a*/ 	.short	(.L_13 - .L_12)
.L_12:
        /*002c*/ 	.word	0x00000000
        /*0030*/ 	.short	0x0003
        /*0032*/ 	.short	0x0018
        /*0034*/ 	.byte	0x00, 0xf0, 0x11, 0x00


	//----- nvinfo : EIATTR_KPARAM_INFO
	.align		4
.L_13:
        /*0038*/ 	.byte	0x04, 0x17
        /*003a*/ 	.short	(.L_15 - .L_14)
.L_14:
        /*003c*/ 	.word	0x00000000
        /*0040*/ 	.short	0x0002
        /*0042*/ 	.short	0x0010
        /*0044*/ 	.byte	0x00, 0xf5, 0x21, 0x00


	//----- nvinfo : EIATTR_KPARAM_INFO
	.align		4
.L_15:
        /*0048*/ 	.byte	0x04, 0x17
        /*004a*/ 	.short	(.L_17 - .L_16)
.L_16:
        /*004c*/ 	.word	0x00000000
        /*0050*/ 	.short	0x0001
        /*0052*/ 	.short	0x0008
        /*0054*/ 	.byte	0x00, 0xf5, 0x21, 0x00


	//----- nvinfo : EIATTR_KPARAM_INFO
	.align		4
.L_17:
        /*0058*/ 	.byte	0x04, 0x17
        /*005a*/ 	.short	(.L_19 - .L_18)
.L_18:
        /*005c*/ 	.word	0x00000000
        /*0060*/ 	.short	0x0000
        /*0062*/ 	.short	0x0000
        /*0064*/ 	.byte	0x00, 0xf5, 0x21, 0x00


	//----- nvinfo : EIATTR_SPARSE_MMA_MASK
	.align		4
.L_19:
        /*0068*/ 	.byte	0x03, 0x50
        /*006a*/ 	.short	0x0000


	//----- nvinfo : EIATTR_MAXREG_COUNT
	.align		4
        /*006c*/ 	.byte	0x03, 0x1b
        /*006e*/ 	.short	0x00ff


	//----- nvinfo : EIATTR_MERCURY_ISA_VERSION
	.align		4
        /*0070*/ 	.byte	0x03, 0x5f
        /*0072*/ 	.short	0x0101


	//----- nvinfo : EIATTR_VRC_CTA_INIT_COUNT
	.align		4
        /*0074*/ 	.byte	0x02, 0x4a
	.zero		1
	.zero		1


	//----- nvinfo : EIATTR_EXIT_INSTR_OFFSETS
	.align		4
        /*0078*/ 	.byte	0x04, 0x1c
        /*007a*/ 	.short	(.L_21 - .L_20)


	//   ....[0]....
.L_20:
        /*007c*/ 	.word	0x00000070


	//   ....[1]....
        /*0080*/ 	.word	0x00000150


	//----- nvinfo : EIATTR_CBANK_PARAM_SIZE
	.align		4
.L_21:
        /*0084*/ 	.byte	0x03, 0x19
        /*0086*/ 	.short	0x0030


	//----- nvinfo : EIATTR_PARAM_CBANK
	.align		4
        /*0088*/ 	.byte	0x04, 0x0a
        /*008a*/ 	.short	(.L_23 - .L_22)
	.align		4
.L_22:
        /*008c*/ 	.word	index@(.nv.constant0._Z10sum_kernelPdS_S_idd)
        /*0090*/ 	.short	0x0380
        /*0092*/ 	.short	0x0030


	//----- nvinfo : EIATTR_SW_WAR
	.align		4
.L_23:
        /*0094*/ 	.byte	0x04, 0x36
        /*0096*/ 	.short	(.L_25 - .L_24)
.L_24:
        /*0098*/ 	.word	0x00000008
.L_25:


//--------------------- .nv.callgraph             --------------------------
	.section	.nv.callgraph,"",@"SHT_CUDA_CALLGRAPH"
	.align	4
	.sectionentsize	8
	.align		4
        /*0000*/ 	.word	0x00000000
	.align		4
        /*0004*/ 	.word	0xffffffff
	.align		4
        /*0008*/ 	.word	0x00000000
	.align		4
        /*000c*/ 	.word	0xfffffffe
	.align		4
        /*0010*/ 	.word	0x00000000
	.align		4
        /*0014*/ 	.word	0xfffffffd
	.align		4
        /*0018*/ 	.word	0x00000000
	.align		4
        /*001c*/ 	.word	0xfffffffc


//--------------------- .text._Z10sum_kernelPdS_S_idd --------------------------
	.section	.text._Z10sum_kernelPdS_S_idd,"ax",@progbits
	.align	128
        .global         _Z10sum_kernelPdS_S_idd
        .type           _Z10sum_kernelPdS_S_idd,@function
        .size           _Z10sum_kernelPdS_S_idd,(.L_x_1 - _Z10sum_kernelPdS_S_idd)
        .other          _Z10sum_kernelPdS_S_idd,@"STO_CUDA_ENTRY STV_DEFAULT"
_Z10sum_kernelPdS_S_idd:
.text._Z10sum_kernelPdS_S_idd:
[----:B------:R-:W-:Y:S01]  /*0000*/  LDC R1, c[0x0][0x37c] ;  /* 0x0000df00ff017b82 */ /* 0x000fe20000000800 */
[----:B------:R-:W0:Y:S07]  /*0010*/  S2R R0, SR_TID.X ;  /* 0x0000000000007919 */ /* 0x000e2e0000002100 */
[----:B------:R-:W0:Y:S01]  /*0020*/  S2UR UR4, SR_CTAID.X ;  /* 0x00000000000479c3 */ /* 0x000e220000002500 */
[----:B------:R-:W1:Y:S07]  /*0030*/  LDCU UR5, c[0x0][0x398] ;  /* 0x00007300ff0577ac */ /* 0x000e6e0008000800 */
[----:B------:R-:W0:Y:S02]  /*0040*/  LDC R11, c[0x0][0x360] ;  /* 0x0000d800ff0b7b82 */ /* 0x000e240000000800 */
[----:B0-----:R-:W-:-:S05]  /*0050*/  IMAD R11, R11, UR4, R0 ;  /* 0x000000040b0b7c24 */ /* 0x001fca000f8e0200 */
[----:B-1----:R-:W-:-:S13]  /*0060*/  ISETP.GE.AND P0, PT, R11, UR5, PT ;  /* 0x000000050b007c0c */ /* 0x002fda000bf06270 */
[----:B------:R-:W-:Y:S05]  /*0070*/  @P0 EXIT ;  /* 0x000000000000094d */ /* 0x000fea0003800000 */
[----:B------:R-:W0:Y:S01]  /*0080*/  LDC.64 R4, c[0x0][0x388] ;  /* 0x0000e200ff047b82 */ /* 0x000e220000000a00 */
[----:B------:R-:W1:Y:S01]  /*0090*/  LDCU.64 UR4, c[0x0][0x358] ;  /* 0x00006b00ff0477ac */ /* 0x000e620008000a00 */
[----:B------:R-:W2:Y:S06]  /*00a0*/  LDCU.128 UR8, c[0x0][0x3a0] ;  /* 0x00007400ff0877ac */ /* 0x000eac0008000c00 */
[----:B------:R-:W3:Y:S08]  /*00b0*/  LDC.64 R2, c[0x0][0x380] ;  /* 0x0000e000ff027b82 */ /* 0x000ef00000000a00 */
[----:B------:R-:W4:Y:S01]  /*00c0*/  LDC.64 R8, c[0x0][0x390] ;  /* 0x0000e400ff087b82 */ /* 0x000f220000000a00 */
[----:B0-----:R-:W-:-:S06]  /*00d0*/  IMAD.WIDE R4, R11, 0x8, R4 ;  /* 0x000000080b047825 */ /* 0x001fcc00078e0204 */
[----:B-1----:R-:W2:Y:S01]  /*00e0*/  LDG.E.64 R4, desc[UR4][R4.64] ;  /* 0x0000000404047981 */ /* 0x002ea2000c1e1b00 */
[----:B---3--:R-:W-:-:S06]  /*00f0*/  IMAD.WIDE R2, R11, 0x8, R2 ;  /* 0x000000080b027825 */ /* 0x008fcc00078e0202 */
[----:B------:R-:W3:Y:S01]  /*0100*/  LDG.E.64 R2, desc[UR4][R2.64] ;  /* 0x0000000402027981 */ /* 0x000ee2000c1e1b00 */
[----:B----4-:R-:W-:Y:S01]  /*0110*/  IMAD.WIDE R8, R11, 0x8, R8 ;  /* 0x000000080b087825 */ /* 0x010fe200078e0208 */
[----:B--2---:R-:W-:-:S08]  /*0120*/  DMUL R6, R4, UR10 ;  /* 0x0000000a04067c28 */ /* 0x004fd00008000000 */
[----:B---3--:R-:W-:-:S07]  /*0130*/  DFMA R6, R2, UR8, R6 ;  /* 0x0000000802067c2b */ /* 0x008fce0008000006 */
[----:B------:R-:W-:Y:S01]  /*0140*/  STG.E.64 desc[UR4][R8.64], R6 ;  /* 0x0000000608007986 */ /* 0x000fe2000c101b04 */
[----:B------:R-:W-:Y:S05]  /*0150*/  EXIT ;  /* 0x000000000000794d */ /* 0x000fea0003800000 */
.L_x_0:
[----:B------:R-:W-:-:S00]  /*0160*/  BRA `(.L_x_0) ;  /* 0xfffffffc00fc7947 */ /* 0x000fc0000383ffff */
[----:B------:R-:W-:-:S00]  /*0170*/  NOP ;  /* 0x0000000000007918 */ /* 0x000fc00000000000 */
        /* <DEDUP_REMOVED lines=8> */
.L_x_1:


//--------------------- .nv.shared.reserved.0     --------------------------
	.section	.nv.shared.reserved.0,"aw",@nobits
	.weak		__nv_reservedSMEM_offset_0_alias
	.size		__nv_reservedSMEM_offset_0_alias, 0, 64
	.other		__nv_reservedSMEM_offset_0_alias,@"STO_CUDA_RESERVED_SHARED STV_DEFAULT"
__nv_reservedSMEM_offset_0_alias:
	.zero		0
	.zero		64


//--------------------- .nv.constant0._Z10sum_kernelPdS_S_idd --------------------------
	.section	.nv.constant0._Z10sum_kernelPdS_S_idd,"a",@progbits
	.sectionflags	@""
	.align	4
.nv.constant0._Z10sum_kernelPdS_S_idd:
	.zero		944


//--------------------- SYMBOLS --------------------------

	.type		.nv.reservedSmem.offset0,@object
	.size		.nv.reservedSmem.offset0,0x4
